//
// Generated by NVIDIA NVVM Compiler
//
// Compiler Build ID: CL-36424714
// Cuda compilation tools, release 13.0, V13.0.88
// Based on NVVM 20.0.0
//

.version 9.0
.target sm_100
.address_size 64

	// .globl	_Z10computeSMAPKfPfii

.visible .entry _Z10computeSMAPKfPfii(
	.param .u64 .ptr .align 1 _Z10computeSMAPKfPfii_param_0,
	.param .u64 .ptr .align 1 _Z10computeSMAPKfPfii_param_1,
	.param .u32 _Z10computeSMAPKfPfii_param_2,
	.param .u32 _Z10computeSMAPKfPfii_param_3
)
{
	.reg .pred 	%p<11>;
	.reg .b32 	%r<64>;
	.reg .b32 	%f<89>;
	.reg .b64 	%rd<65>;

	ld.param.u64 	%rd3, [_Z10computeSMAPKfPfii_param_0];
	ld.param.u64 	%rd2, [_Z10computeSMAPKfPfii_param_1];
	ld.param.u32 	%r25, [_Z10computeSMAPKfPfii_param_2];
	ld.param.u32 	%r24, [_Z10computeSMAPKfPfii_param_3];
	cvta.to.global.u64 	%rd1, %rd3;
	mov.u32 	%r26, %ntid.x;
	mov.u32 	%r27, %ctaid.x;
	mov.u32 	%r28, %tid.x;
	mad.lo.s32 	%r1, %r26, %r27, %r28;
	setp.ge.s32 	%p1, %r1, %r25;
	@%p1 bra 	$L__BB0_17;
	sub.s32 	%r29, %r1, %r24;
	max.s32 	%r60, %r29, -1;
	setp.ge.s32 	%p2, %r60, %r1;
	mov.f32 	%f86, 0f00000000;
	mov.f32 	%f88, %f86;
	@%p2 bra 	$L__BB0_16;
	sub.s32 	%r3, %r1, %r60;
	and.b32  	%r4, %r3, 15;
	sub.s32 	%r30, %r60, %r1;
	setp.gt.u32 	%p3, %r30, -16;
	mov.f32 	%f86, 0f00000000;
	@%p3 bra 	$L__BB0_6;
	add.s32 	%r58, %r60, 8;
	and.b32  	%r31, %r3, -16;
	neg.s32 	%r57, %r31;
	mov.f32 	%f86, 0f00000000;
$L__BB0_4:
	.pragma "nounroll";
	add.s32 	%r32, %r58, -7;
	mul.wide.u32 	%rd4, %r32, 4;
	add.s64 	%rd5, %rd1, %rd4;
	ld.global.f32 	%f21, [%rd5];
	add.f32 	%f22, %f86, %f21;
	add.s32 	%r33, %r58, -6;
	mul.wide.u32 	%rd6, %r33, 4;
	add.s64 	%rd7, %rd1, %rd6;
	ld.global.f32 	%f23, [%rd7];
	add.f32 	%f24, %f22, %f23;
	add.s32 	%r34, %r58, -5;
	mul.wide.u32 	%rd8, %r34, 4;
	add.s64 	%rd9, %rd1, %rd8;
	ld.global.f32 	%f25, [%rd9];
	add.f32 	%f26, %f24, %f25;
	add.s32 	%r35, %r58, -4;
	mul.wide.u32 	%rd10, %r35, 4;
	add.s64 	%rd11, %rd1, %rd10;
	ld.global.f32 	%f27, [%rd11];
	add.f32 	%f28, %f26, %f27;
	add.s32 	%r36, %r58, -3;
	mul.wide.u32 	%rd12, %r36, 4;
	add.s64 	%rd13, %rd1, %rd12;
	ld.global.f32 	%f29, [%rd13];
	add.f32 	%f30, %f28, %f29;
	add.s32 	%r37, %r58, -2;
	mul.wide.u32 	%rd14, %r37, 4;
	add.s64 	%rd15, %rd1, %rd14;
	ld.global.f32 	%f31, [%rd15];
	add.f32 	%f32, %f30, %f31;
	add.s32 	%r38, %r58, -1;
	mul.wide.u32 	%rd16, %r38, 4;
	add.s64 	%rd17, %rd1, %rd16;
	ld.global.f32 	%f33, [%rd17];
	add.f32 	%f34, %f32, %f33;
	add.s32 	%r39, %r58, 8;
	mul.wide.u32 	%rd18, %r58, 4;
	add.s64 	%rd19, %rd1, %rd18;
	ld.global.f32 	%f35, [%rd19];
	add.f32 	%f36, %f34, %f35;
	add.s32 	%r40, %r58, 1;
	mul.wide.u32 	%rd20, %r40, 4;
	add.s64 	%rd21, %rd1, %rd20;
	ld.global.f32 	%f37, [%rd21];
	add.f32 	%f38, %f36, %f37;
	add.s32 	%r41, %r58, 2;
	mul.wide.u32 	%rd22, %r41, 4;
	add.s64 	%rd23, %rd1, %rd22;
	ld.global.f32 	%f39, [%rd23];
	add.f32 	%f40, %f38, %f39;
	add.s32 	%r42, %r58, 3;
	mul.wide.u32 	%rd24, %r42, 4;
	add.s64 	%rd25, %rd1, %rd24;
	ld.global.f32 	%f41, [%rd25];
	add.f32 	%f42, %f40, %f41;
	add.s32 	%r43, %r58, 4;
	mul.wide.u32 	%rd26, %r43, 4;
	add.s64 	%rd27, %rd1, %rd26;
	ld.global.f32 	%f43, [%rd27];
	add.f32 	%f44, %f42, %f43;
	add.s32 	%r44, %r58, 5;
	mul.wide.u32 	%rd28, %r44, 4;
	add.s64 	%rd29, %rd1, %rd28;
	ld.global.f32 	%f45, [%rd29];
	add.f32 	%f46, %f44, %f45;
	add.s32 	%r45, %r58, 6;
	mul.wide.u32 	%rd30, %r45, 4;
	add.s64 	%rd31, %rd1, %rd30;
	ld.global.f32 	%f47, [%rd31];
	add.f32 	%f48, %f46, %f47;
	add.s32 	%r46, %r58, 7;
	mul.wide.u32 	%rd32, %r46, 4;
	add.s64 	%rd33, %rd1, %rd32;
	ld.global.f32 	%f49, [%rd33];
	add.f32 	%f50, %f48, %f49;
	mul.wide.u32 	%rd34, %r39, 4;
	add.s64 	%rd35, %rd1, %rd34;
	ld.global.f32 	%f51, [%rd35];
	add.f32 	%f86, %f50, %f51;
	add.s32 	%r58, %r58, 16;
	add.s32 	%r57, %r57, 16;
	setp.ne.s32 	%p4, %r57, 0;
	@%p4 bra 	$L__BB0_4;
	add.s32 	%r60, %r58, -8;
$L__BB0_6:
	setp.eq.s32 	%p5, %r4, 0;
	@%p5 bra 	$L__BB0_15;
	and.b32  	%r13, %r3, 7;
	setp.lt.u32 	%p6, %r4, 8;
	@%p6 bra 	$L__BB0_9;
	add.s32 	%r47, %r60, 1;
	mul.wide.u32 	%rd36, %r47, 4;
	add.s64 	%rd37, %rd1, %rd36;
	ld.global.f32 	%f53, [%rd37];
	add.f32 	%f54, %f86, %f53;
	add.s32 	%r48, %r60, 2;
	mul.wide.u32 	%rd38, %r48, 4;
	add.s64 	%rd39, %rd1, %rd38;
	ld.global.f32 	%f55, [%rd39];
	add.f32 	%f56, %f54, %f55;
	add.s32 	%r49, %r60, 3;
	mul.wide.u32 	%rd40, %r49, 4;
	add.s64 	%rd41, %rd1, %rd40;
	ld.global.f32 	%f57, [%rd41];
	add.f32 	%f58, %f56, %f57;
	add.s32 	%r50, %r60, 4;
	mul.wide.u32 	%rd42, %r50, 4;
	add.s64 	%rd43, %rd1, %rd42;
	ld.global.f32 	%f59, [%rd43];
	add.f32 	%f60, %f58, %f59;
	add.s32 	%r51, %r60, 5;
	mul.wide.u32 	%rd44, %r51, 4;
	add.s64 	%rd45, %rd1, %rd44;
	ld.global.f32 	%f61, [%rd45];
	add.f32 	%f62, %f60, %f61;
	add.s32 	%r52, %r60, 6;
	mul.wide.u32 	%rd46, %r52, 4;
	add.s64 	%rd47, %rd1, %rd46;
	ld.global.f32 	%f63, [%rd47];
	add.f32 	%f64, %f62, %f63;
	add.s32 	%r53, %r60, 7;
	mul.wide.u32 	%rd48, %r53, 4;
	add.s64 	%rd49, %rd1, %rd48;
	ld.global.f32 	%f65, [%rd49];
	add.f32 	%f66, %f64, %f65;
	add.s32 	%r60, %r60, 8;
	mul.wide.u32 	%rd50, %r60, 4;
	add.s64 	%rd51, %rd1, %rd50;
	ld.global.f32 	%f67, [%rd51];
	add.f32 	%f86, %f66, %f67;
$L__BB0_9:
	setp.eq.s32 	%p7, %r13, 0;
	@%p7 bra 	$L__BB0_15;
	and.b32  	%r16, %r3, 3;
	setp.lt.u32 	%p8, %r13, 4;
	@%p8 bra 	$L__BB0_12;
	add.s32 	%r54, %r60, 1;
	mul.wide.u32 	%rd52, %r54, 4;
	add.s64 	%rd53, %rd1, %rd52;
	ld.global.f32 	%f69, [%rd53];
	add.f32 	%f70, %f86, %f69;
	add.s32 	%r55, %r60, 2;
	mul.wide.u32 	%rd54, %r55, 4;
	add.s64 	%rd55, %rd1, %rd54;
	ld.global.f32 	%f71, [%rd55];
	add.f32 	%f72, %f70, %f71;
	add.s32 	%r56, %r60, 3;
	mul.wide.u32 	%rd56, %r56, 4;
	add.s64 	%rd57, %rd1, %rd56;
	ld.global.f32 	%f73, [%rd57];
	add.f32 	%f74, %f72, %f73;
	add.s32 	%r60, %r60, 4;
	mul.wide.u32 	%rd58, %r60, 4;
	add.s64 	%rd59, %rd1, %rd58;
	ld.global.f32 	%f75, [%rd59];
	add.f32 	%f86, %f74, %f75;
$L__BB0_12:
	setp.eq.s32 	%p9, %r16, 0;
	@%p9 bra 	$L__BB0_15;
	neg.s32 	%r62, %r16;
$L__BB0_14:
	.pragma "nounroll";
	add.s32 	%r60, %r60, 1;
	mul.wide.u32 	%rd60, %r60, 4;
	add.s64 	%rd61, %rd1, %rd60;
	ld.global.f32 	%f76, [%rd61];
	add.f32 	%f86, %f86, %f76;
	add.s32 	%r62, %r62, 1;
	setp.ne.s32 	%p10, %r62, 0;
	@%p10 bra 	$L__BB0_14;
$L__BB0_15:
	cvt.rn.f32.u32 	%f88, %r3;
$L__BB0_16:
	div.rn.f32 	%f77, %f86, %f88;
	cvta.to.global.u64 	%rd62, %rd2;
	mul.wide.s32 	%rd63, %r1, 4;
	add.s64 	%rd64, %rd62, %rd63;
	st.global.f32 	[%rd64], %f77;
$L__BB0_17:
	ret;

}


// ===== COMPILED SASS (sm_100) =====

	.target	sm_100

	.elftype	@"ET_EXEC"


//--------------------- .note.nv.tkinfo           --------------------------
	.section	.note.nv.tkinfo,"",@"SHT_NOTE"
	.sectionflags	@"SHF_NOTE_NV_TKINFO"
	.tkinfo
        /*0018*/ 	.word	0x00000002
        /*0030*/ 	.string	""
        /*0030*/ 	.string	"ptxas"
        /*0030*/ 	.string	"Cuda compilation tools, release 13.0, V13.0.88"
        /*0030*/ 	.string	"Build cuda_13.0.r13.0/compiler.36424714_0"
        /*0030*/ 	.string	"-arch sm_100 -m 64 "



//--------------------- .note.nv.cuinfo           --------------------------
	.section	.note.nv.cuinfo,"",@"SHT_NOTE"
	.sectionflags	@"SHF_NOTE_NV_CUINFO"
        /*0018*/ 	.short	0x0002
        /*001a*/ 	.short	0x0064
        /*001c*/ 	.short	0x0082
	.zero		2


//--------------------- .nv.info                  --------------------------
	.section	.nv.info,"",@"SHT_CUDA_INFO"
	.align	4


	//----- nvinfo : EIATTR_REGCOUNT
	.align		4
        /*0000*/ 	.byte	0x04, 0x2f
        /*0002*/ 	.short	(.L_1 - .L_0)
	.align		4
.L_0:
        /*0004*/ 	.word	index@(_Z10computeSMAPKfPfii)
        /*0008*/ 	.word	0x00000020


	//----- nvinfo : EIATTR_FRAME_SIZE
	.align		4
.L_1:
        /*000c*/ 	.byte	0x04, 0x11
        /*000e*/ 	.short	(.L_3 - .L_2)
	.align		4
.L_2:
        /*0010*/ 	.word	index@($__internal_0_$__cuda_sm3x_div_rn_noftz_f32_slowpath)
        /*0014*/ 	.word	0x00000000


	//----- nvinfo : EIATTR_FRAME_SIZE
	.align		4
.L_3:
        /*0018*/ 	.byte	0x04, 0x11
        /*001a*/ 	.short	(.L_5 - .L_4)
	.align		4
.L_4:
        /*001c*/ 	.word	index@(_Z10computeSMAPKfPfii)
        /*0020*/ 	.word	0x00000000


	//----- nvinfo : EIATTR_MIN_STACK_SIZE
	.align		4
.L_5:
        /*0024*/ 	.byte	0x04, 0x12
        /*0026*/ 	.short	(.L_7 - .L_6)
	.align		4
.L_6:
        /*0028*/ 	.word	index@(_Z10computeSMAPKfPfii)
        /*002c*/ 	.word	0x00000000
.L_7:


//--------------------- .nv.compat                --------------------------
	.section	.nv.compat,"",@"SHT_CUDA_COMPAT_INFO"
	.align	4
        /*0000*/ 	.byte	0x02, 0x09, 0x00, 0x00, 0x02, 0x02, 0x01, 0x00, 0x02, 0x05, 0x05, 0x00, 0x03, 0x07, 0x01, 0x01
        /*0010*/ 	.byte	0x02, 0x03, 0x00, 0x00, 0x02, 0x06, 0x01, 0x00, 0x04, 0x0b, 0x08, 0x00, 0x01, 0x00, 0x00, 0x00
        /*0020*/ 	.byte	0x00, 0x00, 0x00, 0x00


//--------------------- .nv.info._Z10computeSMAPKfPfii --------------------------
	.section	.nv.info._Z10computeSMAPKfPfii,"",@"SHT_CUDA_INFO"
	.sectionflags	@""
	.align	4


	//----- nvinfo : EIATTR_CUDA_API_VERSION
	.align		4
        /*0000*/ 	.byte	0x04, 0x37
        /*0002*/ 	.short	(.L_9 - .L_8)
.L_8:
        /*0004*/ 	.word	0x00000082


	//----- nvinfo : EIATTR_KPARAM_INFO
	.align		4
.L_9:
        /*0008*/ 	.byte	0x04, 0x17
        /*000a*/ 	.short	(.L_11 - .L_10)
.L_10:
        /*000c*/ 	.word	0x00000000
        /*0010*/ 	.short	0x0003
        /*0012*/ 	.short	0x0014
        /*0014*/ 	.byte	0x00, 0xf0, 0x11, 0x00


	//----- nvinfo : EIATTR_KPARAM_INFO
	.align		4
.L_11:
        /*0018*/ 	.byte	0x04, 0x17
        /*001a*/ 	.short	(.L_13 - .L_12)
.L_12:
        /*001c*/ 	.word	0x00000000
        /*0020*/ 	.short	0x0002
        /*0022*/ 	.short	0x0010
        /*0024*/ 	.byte	0x00, 0xf0, 0x11, 0x00


	//----- nvinfo : EIATTR_KPARAM_INFO
	.align		4
.L_13:
        /*0028*/ 	.byte	0x04, 0x17
        /*002a*/ 	.short	(.L_15 - .L_14)
.L_14:
        /*002c*/ 	.word	0x00000000
        /*0030*/ 	.short	0x0001
        /*0032*/ 	.short	0x0008
        /*0034*/ 	.byte	0x00, 0xf5, 0x21, 0x00


	//----- nvinfo : EIATTR_KPARAM_INFO
	.align		4
.L_15:
        /*0038*/ 	.byte	0x04, 0x17
        /*003a*/ 	.short	(.L_17 - .L_16)
.L_16:
        /*003c*/ 	.word	0x00000000
        /*0040*/ 	.short	0x0000
        /*0042*/ 	.short	0x0000
        /*0044*/ 	.byte	0x00, 0xf5, 0x21, 0x00


	//----- nvinfo : EIATTR_SPARSE_MMA_MASK
	.align		4
.L_17:
        /*0048*/ 	.byte	0x03, 0x50
        /*004a*/ 	.short	0x0000


	//----- nvinfo : EIATTR_MAXREG_COUNT
	.align		4
        /*004c*/ 	.byte	0x03, 0x1b
        /*004e*/ 	.short	0x00ff


	//----- nvinfo : EIATTR_MERCURY_ISA_VERSION
	.align		4
        /*0050*/ 	.byte	0x03, 0x5f
        /*0052*/ 	.short	0x0101


	//----- nvinfo : EIATTR_VRC_CTA_INIT_COUNT
	.align		4
        /*0054*/ 	.byte	0x02, 0x4a
	.zero		1
	.zero		1


	//----- nvinfo : EIATTR_EXIT_INSTR_OFFSETS
	.align		4
        /*0058*/ 	.byte	0x04, 0x1c
        /*005a*/ 	.short	(.L_19 - .L_18)


	//   ....[0]....
.L_18:
        /*005c*/ 	.word	0x00000070


	//   ....[1]....
        /*0060*/ 	.word	0x00000c30


	//----- nvinfo : EIATTR_CRS_STACK_SIZE
	.align		4
.L_19:
        /*0064*/ 	.byte	0x04, 0x1e
        /*0066*/ 	.short	(.L_21 - .L_20)
.L_20:
        /*0068*/ 	.word	0x00000000


	//----- nvinfo : EIATTR_CBANK_PARAM_SIZE
	.align		4
.L_21:
        /*006c*/ 	.byte	0x03, 0x19
        /*006e*/ 	.short	0x0018


	//----- nvinfo : EIATTR_PARAM_CBANK
	.align		4
        /*0070*/ 	.byte	0x04, 0x0a
        /*0072*/ 	.short	(.L_23 - .L_22)
	.align		4
.L_22:
        /*0074*/ 	.word	index@(.nv.constant0._Z10computeSMAPKfPfii)
        /*0078*/ 	.short	0x0380
        /*007a*/ 	.short	0x0018


	//----- nvinfo : EIATTR_SW_WAR
	.align		4
.L_23:
        /*007c*/ 	.byte	0x04, 0x36
        /*007e*/ 	.short	(.L_25 - .L_24)
.L_24:
        /*0080*/ 	.word	0x00000008
.L_25:


//--------------------- .nv.callgraph             --------------------------
	.section	.nv.callgraph,"",@"SHT_CUDA_CALLGRAPH"
	.align	4
	.sectionentsize	8
	.align		4
        /*0000*/ 	.word	0x00000000
	.align		4
        /*0004*/ 	.word	0xffffffff
	.align		4
        /*0008*/ 	.word	0x00000000
	.align		4
        /*000c*/ 	.word	0xfffffffe
	.align		4
        /*0010*/ 	.word	0x00000000
	.align		4
        /*0014*/ 	.word	0xfffffffd
	.align		4
        /*0018*/ 	.word	0x00000000
	.align		4
        /*001c*/ 	.word	0xfffffffc


//--------------------- .text._Z10computeSMAPKfPfii --------------------------
	.section	.text._Z10computeSMAPKfPfii,"ax",@progbits
	.align	128
        .global         _Z10computeSMAPKfPfii
        .type           _Z10computeSMAPKfPfii,@function
        .size           _Z10computeSMAPKfPfii,(.L_x_27 - _Z10computeSMAPKfPfii)
        .other          _Z10computeSMAPKfPfii,@"STO_CUDA_ENTRY STV_DEFAULT"
_Z10computeSMAPKfPfii:
.text._Z10computeSMAPKfPfii:
[----:B------:R-:W-:Y:S01]  /*0000*/  LDC R1, c[0x0][0x37c] ;  /* 0x0000df00ff017b82 */ /* 0x000fe20000000800 */
[----:B------:R-:W0:Y:S01]  /*0010*/  S2R R0, SR_CTAID.X ;  /* 0x0000000000007919 */ /* 0x000e220000002500 */
[----:B------:R-:W0:Y:S01]  /*0020*/  LDCU UR4, c[0x0][0x360] ;  /* 0x00006c00ff0477ac */ /* 0x000e220008000800 */
[----:B------:R-:W0:Y:S01]  /*0030*/  S2R R3, SR_TID.X ;  /* 0x0000000000037919 */ /* 0x000e220000002100 */
[----:B------:R-:W1:Y:S01]  /*0040*/  LDCU UR5, c[0x0][0x390] ;  /* 0x00007200ff0577ac */ /* 0x000e620008000800 */
[----:B0-----:R-:W-:-:S05]  /*0050*/  IMAD R0, R0, UR4, R3 ;  /* 0x0000000400007c24 */ /* 0x001fca000f8e0203 */
[----:B-1----:R-:W-:-:S13]  /*0060*/  ISETP.GE.AND P0, PT, R0, UR5, PT ;  /* 0x0000000500007c0c */ /* 0x002fda000bf06270 */
[----:B------:R-:W-:Y:S05]  /*0070*/  @P0 EXIT ;  /* 0x000000000000094d */ /* 0x000fea0003800000 */
[----:B------:R-:W0:Y:S01]  /*0080*/  LDC R5, c[0x0][0x394] ;  /* 0x0000e500ff057b82 */ /* 0x000e220000000800 */
[----:B------:R-:W1:Y:S01]  /*0090*/  LDCU.64 UR4, c[0x0][0x358] ;  /* 0x00006b00ff0477ac */ /* 0x000e620008000a00 */
[----:B------:R-:W-:Y:S01]  /*00a0*/  BSSY.RECONVERGENT B0, `(.L_x_0) ;  /* 0x00000a7000007945 */ /* 0x000fe20003800200 */
[----:B------:R-:W-:Y:S02]  /*00b0*/  HFMA2 R4, -RZ, RZ, 0, 0 ;  /* 0x00000000ff047431 */ /* 0x000fe400000001ff */
[----:B------:R-:W-:Y:S01]  /*00c0*/  IMAD.MOV.U32 R7, RZ, RZ, RZ ;  /* 0x000000ffff077224 */ /* 0x000fe200078e00ff */
[----:B0-----:R-:W-:-:S04]  /*00d0*/  VIADDMNMX R5, R0, -R5, 0xffffffff, !PT ;  /* 0xffffffff00057446 */ /* 0x001fc80007800905 */
[----:B------:R-:W-:-:S13]  /*00e0*/  ISETP.GE.AND P0, PT, R5, R0, PT ;  /* 0x000000000500720c */ /* 0x000fda0003f06270 */
[----:B-1----:R-:W-:Y:S05]  /*00f0*/  @P0 BRA `(.L_x_1) ;  /* 0x0000000800840947 */ /* 0x002fea0003800000 */
[----:B------:R-:W-:Y:S01]  /*0100*/  IADD3 R2, PT, PT, -R0, R5, RZ ;  /* 0x0000000500027210 */ /* 0x000fe20007ffe1ff */
[----:B------:R-:W-:Y:S01]  /*0110*/  BSSY.RECONVERGENT B1, `(.L_x_2) ;  /* 0x0000051000017945 */ /* 0x000fe20003800200 */
[----:B------:R-:W-:Y:S02]  /*0120*/  MOV R4, RZ ;  /* 0x000000ff00047202 */ /* 0x000fe40000000f00 */
[----:B------:R-:W-:Y:S01]  /*0130*/  ISETP.GT.U32.AND P0, PT, R2, -0x10, PT ;  /* 0xfffffff00200780c */ /* 0x000fe20003f04070 */
[----:B------:R-:W-:-:S05]  /*0140*/  IMAD.IADD R2, R0, 0x1, -R5 ;  /* 0x0000000100027824 */ /* 0x000fca00078e0a05 */
[----:B------:R-:W-:-:S07]  /*0150*/  LOP3.LUT R3, R2, 0xf, RZ, 0xc0, !PT ;  /* 0x0000000f02037812 */ /* 0x000fce00078ec0ff */
[----:B------:R-:W-:Y:S05]  /*0160*/  @P0 BRA `(.L_x_3) ;  /* 0x00000004002c0947 */ /* 0x000fea0003800000 */
[----:B------:R-:W-:Y:S01]  /*0170*/  LOP3.LUT R6, R2, 0xfffffff0, RZ, 0xc0, !PT ;  /* 0xfffffff002067812 */ /* 0x000fe200078ec0ff */
[----:B------:R-:W-:Y:S01]  /*0180*/  BSSY.RECONVERGENT B2, `(.L_x_4) ;  /* 0x0000048000027945 */ /* 0x000fe20003800200 */
[----:B------:R-:W-:Y:S01]  /*0190*/  VIADD R5, R5, 0x8 ;  /* 0x0000000805057836 */ /* 0x000fe20000000000 */
[----:B------:R-:W-:Y:S02]  /*01a0*/  MOV R4, RZ ;  /* 0x000000ff00047202 */ /* 0x000fe40000000f00 */
[----:B------:R-:W-:-:S07]  /*01b0*/  IMAD.MOV R6, RZ, RZ, -R6 ;  /* 0x000000ffff067224 */ /* 0x000fce00078e0a06 */
.L_x_5:
[----:B------:R-:W0:Y:S01]  /*01c0*/  LDC.64 R12, c[0x0][0x380] ;  /* 0x0000e000ff0c7b82 */ /* 0x000e220000000a00 */
[C---:B------:R-:W-:Y:S01]  /*01d0*/  IADD3 R9, PT, PT, R5.reuse, -0x7, RZ ;  /* 0xfffffff905097810 */ /* 0x040fe20007ffe0ff */
[C---:B------:R-:W-:Y:S01]  /*01e0*/  VIADD R17, R5.reuse, 0xfffffffa ;  /* 0xfffffffa05117836 */ /* 0x040fe20000000000 */
[C---:B------:R-:W-:Y:S01]  /*01f0*/  IADD3 R19, PT, PT, R5.reuse, -0x5, RZ ;  /* 0xfffffffb05137810 */ /* 0x040fe20007ffe0ff */
[C---:B------:R-:W-:Y:S01]  /*0200*/  VIADD R25, R5.reuse, 0xfffffffc ;  /* 0xfffffffc05197836 */ /* 0x040fe20000000000 */
[C---:B------:R-:W-:Y:S01]  /*0210*/  IADD3 R15, PT, PT, R5.reuse, -0x3, RZ ;  /* 0xfffffffd050f7810 */ /* 0x040fe20007ffe0ff */
[----:B------:R-:W-:Y:S02]  /*0220*/  VIADD R11, R5, 0xfffffffe ;  /* 0xfffffffe050b7836 */ /* 0x000fe40000000000 */
[----:B0-----:R-:W-:-:S04]  /*0230*/  IMAD.WIDE.U32 R8, R9, 0x4, R12 ;  /* 0x0000000409087825 */ /* 0x001fc800078e000c */
[--C-:B------:R-:W-:Y:S01]  /*0240*/  IMAD.WIDE.U32 R16, R17, 0x4, R12.reuse ;  /* 0x0000000411107825 */ /* 0x100fe200078e000c */
[----:B------:R-:W2:Y:S03]  /*0250*/  LDG.E R29, desc[UR4][R8.64] ;  /* 0x00000004081d7981 */ /* 0x000ea6000c1e1900 */
[--C-:B------:R-:W-:Y:S01]  /*0260*/  IMAD.WIDE.U32 R18, R19, 0x4, R12.reuse ;  /* 0x0000000413127825 */ /* 0x100fe200078e000c */
[----:B------:R0:W3:Y:S03]  /*0270*/  LDG.E R27, desc[UR4][R16.64] ;  /* 0x00000004101b7981 */ /* 0x0000e6000c1e1900 */
[--C-:B------:R-:W-:Y:S01]  /*0280*/  IMAD.WIDE.U32 R24, R25, 0x4, R12.reuse ;  /* 0x0000000419187825 */ /* 0x100fe200078e000c */
[----:B------:R-:W4:Y:S03]  /*0290*/  LDG.E R26, desc[UR4][R18.64] ;  /* 0x00000004121a7981 */ /* 0x000f26000c1e1900 */
[----:B------:R-:W-:Y:S01]  /*02a0*/  IMAD.WIDE.U32 R14, R15, 0x4, R12 ;  /* 0x000000040f0e7825 */ /* 0x000fe200078e000c */
[----:B------:R1:W5:Y:S01]  /*02b0*/  LDG.E R23, desc[UR4][R24.64] ;  /* 0x0000000418177981 */ /* 0x000362000c1e1900 */
[----:B------:R-:W-:-:S02]  /*02c0*/  IADD3 R7, PT, PT, R5, -0x1, RZ ;  /* 0xffffffff05077810 */ /* 0x000fc40007ffe0ff */
[--C-:B------:R-:W-:Y:S01]  /*02d0*/  IMAD.WIDE.U32 R10, R11, 0x4, R12.reuse ;  /* 0x000000040b0a7825 */ /* 0x100fe200078e000c */
[----:B------:R1:W5:Y:S03]  /*02e0*/  LDG.E R22, desc[UR4][R14.64] ;  /* 0x000000040e167981 */ /* 0x000366000c1e1900 */
[--C-:B0-----:R-:W-:Y:S02]  /*02f0*/  IMAD.WIDE.U32 R16, R7, 0x4, R12.reuse ;  /* 0x0000000407107825 */ /* 0x101fe400078e000c */
[----:B------:R-:W5:Y:S02]  /*0300*/  LDG.E R11, desc[UR4][R10.64] ;  /* 0x000000040a0b7981 */ /* 0x000f64000c1e1900 */
[C---:B------:R-:W-:Y:S02]  /*0310*/  VIADD R7, R5.reuse, 0x1 ;  /* 0x0000000105077836 */ /* 0x040fe40000000000 */
[C-C-:B------:R-:W-:Y:S01]  /*0320*/  IMAD.WIDE.U32 R20, R5.reuse, 0x4, R12.reuse ;  /* 0x0000000405147825 */ /* 0x140fe200078e000c */
[----:B-1----:R-:W-:Y:S01]  /*0330*/  IADD3 R25, PT, PT, R5, 0x2, RZ ;  /* 0x0000000205197810 */ /* 0x002fe20007ffe0ff */
[----:B------:R0:W5:Y:S02]  /*0340*/  LDG.E R10, desc[UR4][R16.64] ;  /* 0x00000004100a7981 */ /* 0x000164000c1e1900 */
[----:B------:R-:W-:-:S02]  /*0350*/  IMAD.WIDE.U32 R18, R7, 0x4, R12 ;  /* 0x0000000407127825 */ /* 0x000fc400078e000c */
[----:B------:R1:W5:Y:S02]  /*0360*/  LDG.E R9, desc[UR4][R20.64] ;  /* 0x0000000414097981 */ /* 0x000364000c1e1900 */
[C---:B------:R-:W-:Y:S01]  /*0370*/  VIADD R7, R5.reuse, 0x3 ;  /* 0x0000000305077836 */ /* 0x040fe20000000000 */
[----:B------:R-:W-:Y:S01]  /*0380*/  IADD3 R28, PT, PT, R5, 0x4, RZ ;  /* 0x00000004051c7810 */ /* 0x000fe20007ffe0ff */
[--C-:B------:R-:W-:Y:S01]  /*0390*/  IMAD.WIDE.U32 R24, R25, 0x4, R12.reuse ;  /* 0x0000000419187825 */ /* 0x100fe200078e000c */
[----:B------:R1:W5:Y:S03]  /*03a0*/  LDG.E R8, desc[UR4][R18.64] ;  /* 0x0000000412087981 */ /* 0x000366000c1e1900 */
[--C-:B------:R-:W-:Y:S02]  /*03b0*/  IMAD.WIDE.U32 R14, R7, 0x4, R12.reuse ;  /* 0x00000004070e7825 */ /* 0x100fe400078e000c */
[----:B------:R1:W5:Y:S02]  /*03c0*/  LDG.E R7, desc[UR4][R24.64] ;  /* 0x0000000418077981 */ /* 0x000364000c1e1900 */
[----:B0-----:R-:W-:Y:S01]  /*03d0*/  IMAD.WIDE.U32 R16, R28, 0x4, R12 ;  /* 0x000000041c107825 */ /* 0x001fe200078e000c */
[C---:B------:R-:W-:Y:S01]  /*03e0*/  IADD3 R28, PT, PT, R5.reuse, 0x5, RZ ;  /* 0x00000005051c7810 */ /* 0x040fe20007ffe0ff */
[----:B------:R-:W5:Y:S02]  /*03f0*/  LDG.E R14, desc[UR4][R14.64] ;  /* 0x000000040e0e7981 */ /* 0x000f64000c1e1900 */
[----:B-1----:R-:W-:-:S02]  /*0400*/  VIADD R21, R5, 0x6 ;  /* 0x0000000605157836 */ /* 0x002fc40000000000 */
[--C-:B------:R-:W-:Y:S01]  /*0410*/  IMAD.WIDE.U32 R18, R28, 0x4, R12.reuse ;  /* 0x000000041c127825 */ /* 0x100fe200078e000c */
[----:B------:R-:W5:Y:S01]  /*0420*/  LDG.E R16, desc[UR4][R16.64] ;  /* 0x0000000410107981 */ /* 0x000f62000c1e1900 */
[----:B------:R-:W-:Y:S02]  /*0430*/  IADD3 R25, PT, PT, R5, 0x7, RZ ;  /* 0x0000000705197810 */ /* 0x000fe40007ffe0ff */
[--C-:B------:R-:W-:Y:S01]  /*0440*/  IMAD.WIDE.U32 R20, R21, 0x4, R12.reuse ;  /* 0x0000000415147825 */ /* 0x100fe200078e000c */
[----:B------:R-:W-:Y:S01]  /*0450*/  IADD3 R28, PT, PT, R5, 0x8, RZ ;  /* 0x00000008051c7810 */ /* 0x000fe20007ffe0ff */
[----:B------:R-:W5:Y:S02]  /*0460*/  LDG.E R18, desc[UR4][R18.64] ;  /* 0x0000000412127981 */ /* 0x000f64000c1e1900 */
[--C-:B------:R-:W-:Y:S02]  /*0470*/  IMAD.WIDE.U32 R24, R25, 0x4, R12.reuse ;  /* 0x0000000419187825 */ /* 0x100fe400078e000c */
[----:B------:R-:W5:Y:S02]  /*0480*/  LDG.E R20, desc[UR4][R20.64] ;  /* 0x0000000414147981 */ /* 0x000f64000c1e1900 */
[----:B------:R-:W-:-:S02]  /*0490*/  IMAD.WIDE.U32 R12, R28, 0x4, R12 ;  /* 0x000000041c0c7825 */ /* 0x000fc400078e000c */
[----:B------:R-:W5:Y:S04]  /*04a0*/  LDG.E R24, desc[UR4][R24.64] ;  /* 0x0000000418187981 */ /* 0x000f68000c1e1900 */
[----:B------:R-:W5:Y:S01]  /*04b0*/  LDG.E R12, desc[UR4][R12.64] ;  /* 0x000000040c0c7981 */ /* 0x000f62000c1e1900 */
[----:B------:R-:W-:-:S05]  /*04c0*/  VIADD R6, R6, 0x10 ;  /* 0x0000001006067836 */ /* 0x000fca0000000000 */
[----:B------:R-:W-:Y:S02]  /*04d0*/  ISETP.NE.AND P0, PT, R6, RZ, PT ;  /* 0x000000ff0600720c */ /* 0x000fe40003f05270 */
[----:B------:R-:W-:Y:S01]  /*04e0*/  IADD3 R5, PT, PT, R5, 0x10, RZ ;  /* 0x0000001005057810 */ /* 0x000fe20007ffe0ff */
[----:B--2---:R-:W-:-:S04]  /*04f0*/  FADD R4, R29, R4 ;  /* 0x000000041d047221 */ /* 0x004fc80000000000 */
[----:B---3--:R-:W-:-:S04]  /*0500*/  FADD R27, R4, R27 ;  /* 0x0000001b041b7221 */ /* 0x008fc80000000000 */
[----:B----4-:R-:W-:-:S04]  /*0510*/  FADD R26, R27, R26 ;  /* 0x0000001a1b1a7221 */ /* 0x010fc80000000000 */
[----:B-----5:R-:W-:-:S04]  /*0520*/  FADD R23, R26, R23 ;  /* 0x000000171a177221 */ /* 0x020fc80000000000 */
[----:B------:R-:W-:-:S04]  /*0530*/  FADD R22, R23, R22 ;  /* 0x0000001617167221 */ /* 0x000fc80000000000 */
        /* <DEDUP_REMOVED lines=10> */
[----:B------:R-:W-:Y:S01]  /*05e0*/  FADD R4, R7, R12 ;  /* 0x0000000c07047221 */ /* 0x000fe20000000000 */
[----:B------:R-:W-:Y:S06]  /*05f0*/  @P0 BRA `(.L_x_5) ;  /* 0xfffffff800f00947 */ /* 0x000fec000383ffff */
[----:B------:R-:W-:Y:S05]  /*0600*/  BSYNC.RECONVERGENT B2 ;  /* 0x0000000000027941 */ /* 0x000fea0003800200 */
.L_x_4:
[----:B------:R-:W-:-:S07]  /*0610*/  IADD3 R5, PT, PT, R5, -0x8, RZ ;  /* 0xfffffff805057810 */ /* 0x000fce0007ffe0ff */
.L_x_3:
[----:B------:R-:W-:Y:S05]  /*0620*/  BSYNC.RECONVERGENT B1 ;  /* 0x0000000000017941 */ /* 0x000fea0003800200 */
.L_x_2:
[----:B------:R-:W-:Y:S01]  /*0630*/  ISETP.NE.AND P0, PT, R3, RZ, PT ;  /* 0x000000ff0300720c */ /* 0x000fe20003f05270 */
[----:B------:R-:W-:-:S12]  /*0640*/  BSSY.RECONVERGENT B1, `(.L_x_6) ;  /* 0x000004b000017945 */ /* 0x000fd80003800200 */
[----:B------:R-:W-:Y:S05]  /*0650*/  @!P0 BRA `(.L_x_7) ;  /* 0x0000000400248947 */ /* 0x000fea0003800000 */
[----:B------:R-:W-:Y:S01]  /*0660*/  ISETP.GE.U32.AND P0, PT, R3, 0x8, PT ;  /* 0x000000080300780c */ /* 0x000fe20003f06070 */
[----:B------:R-:W-:Y:S01]  /*0670*/  BSSY.RECONVERGENT B2, `(.L_x_8) ;  /* 0x0000025000027945 */ /* 0x000fe20003800200 */
[----:B------:R-:W-:-:S04]  /*0680*/  LOP3.LUT R22, R2, 0x7, RZ, 0xc0, !PT ;  /* 0x0000000702167812 */ /* 0x000fc800078ec0ff */
[----:B------:R-:W-:-:S07]  /*0690*/  ISETP.NE.AND P1, PT, R22, RZ, PT ;  /* 0x000000ff1600720c */ /* 0x000fce0003f25270 */
[----:B------:R-:W-:Y:S06]  /*06a0*/  @!P0 BRA `(.L_x_9) ;  /* 0x0000000000848947 */ /* 0x000fec0003800000 */
[----:B------:R-:W0:Y:S01]  /*06b0*/  LDC.64 R6, c[0x0][0x380] ;  /* 0x0000e000ff067b82 */ /* 0x000e220000000a00 */
[C---:B------:R-:W-:Y:S01]  /*06c0*/  VIADD R9, R5.reuse, 0x1 ;  /* 0x0000000105097836 */ /* 0x040fe20000000000 */
[C---:B------:R-:W-:Y:S02]  /*06d0*/  IADD3 R17, PT, PT, R5.reuse, 0x2, RZ ;  /* 0x0000000205117810 */ /* 0x040fe40007ffe0ff */
[C---:B------:R-:W-:Y:S01]  /*06e0*/  IADD3 R19, PT, PT, R5.reuse, 0x3, RZ ;  /* 0x0000000305137810 */ /* 0x040fe20007ffe0ff */
[C---:B------:R-:W-:Y:S01]  /*06f0*/  VIADD R21, R5.reuse, 0x4 ;  /* 0x0000000405157836 */ /* 0x040fe20000000000 */
[C---:B------:R-:W-:Y:S02]  /*0700*/  IADD3 R11, PT, PT, R5.reuse, 0x5, RZ ;  /* 0x00000005050b7810 */ /* 0x040fe40007ffe0ff */
[----:B------:R-:W-:Y:S01]  /*0710*/  IADD3 R15, PT, PT, R5, 0x6, RZ ;  /* 0x00000006050f7810 */ /* 0x000fe20007ffe0ff */
[----:B0-----:R-:W-:-:S04]  /*0720*/  IMAD.WIDE.U32 R8, R9, 0x4, R6 ;  /* 0x0000000409087825 */ /* 0x001fc800078e0006 */
[--C-:B------:R-:W-:Y:S01]  /*0730*/  IMAD.WIDE.U32 R16, R17, 0x4, R6.reuse ;  /* 0x0000000411107825 */ /* 0x100fe200078e0006 */
[----:B------:R0:W2:Y:S03]  /*0740*/  LDG.E R3, desc[UR4][R8.64] ;  /* 0x0000000408037981 */ /* 0x0000a6000c1e1900 */
[--C-:B------:R-:W-:Y:S01]  /*0750*/  IMAD.WIDE.U32 R18, R19, 0x4, R6.reuse ;  /* 0x0000000413127825 */ /* 0x100fe200078e0006 */
[----:B------:R-:W3:Y:S03]  /*0760*/  LDG.E R12, desc[UR4][R16.64] ;  /* 0x00000004100c7981 */ /* 0x000ee6000c1e1900 */
[--C-:B------:R-:W-:Y:S01]  /*0770*/  IMAD.WIDE.U32 R20, R21, 0x4, R6.reuse ;  /* 0x0000000415147825 */ /* 0x100fe200078e0006 */
[----:B------:R-:W4:Y:S03]  /*0780*/  LDG.E R13, desc[UR4][R18.64] ;  /* 0x00000004120d7981 */ /* 0x000f26000c1e1900 */
[----:B------:R-:W-:-:S02]  /*0790*/  IMAD.WIDE.U32 R10, R11, 0x4, R6 ;  /* 0x000000040b0a7825 */ /* 0x000fc400078e0006 */
[----:B------:R-:W5:Y:S02]  /*07a0*/  LDG.E R21, desc[UR4][R20.64] ;  /* 0x0000000414157981 */ /* 0x000f64000c1e1900 */
[----:B------:R-:W-:Y:S02]  /*07b0*/  VIADD R23, R5, 0x7 ;  /* 0x0000000705177836 */ /* 0x000fe40000000000 */
[--C-:B------:R-:W-:Y:S01]  /*07c0*/  IMAD.WIDE.U32 R14, R15, 0x4, R6.reuse ;  /* 0x000000040f0e7825 */ /* 0x100fe200078e0006 */
[----:B------:R-:W5:Y:S01]  /*07d0*/  LDG.E R11, desc[UR4][R10.64] ;  /* 0x000000040a0b7981 */ /* 0x000f62000c1e1900 */
[----:B------:R-:W-:Y:S02]  /*07e0*/  IADD3 R5, PT, PT, R5, 0x8, RZ ;  /* 0x0000000805057810 */ /* 0x000fe40007ffe0ff */
[--C-:B0-----:R-:W-:Y:S02]  /*07f0*/  IMAD.WIDE.U32 R8, R23, 0x4, R6.reuse ;  /* 0x0000000417087825 */ /* 0x101fe400078e0006 */
[----:B------:R-:W5:Y:S02]  /*0800*/  LDG.E R14, desc[UR4][R14.64] ;  /* 0x000000040e0e7981 */ /* 0x000f64000c1e1900 */
[----:B------:R-:W-:-:S02]  /*0810*/  IMAD.WIDE.U32 R6, R5, 0x4, R6 ;  /* 0x0000000405067825 */ /* 0x000fc400078e0006 */
[----:B------:R-:W5:Y:S04]  /*0820*/  LDG.E R8, desc[UR4][R8.64] ;  /* 0x0000000408087981 */ /* 0x000f68000c1e1900 */
[----:B------:R-:W5:Y:S01]  /*0830*/  LDG.E R6, desc[UR4][R6.64] ;  /* 0x0000000406067981 */ /* 0x000f62000c1e1900 */
[----:B--2---:R-:W-:-:S04]  /*0840*/  FADD R3, R4, R3 ;  /* 0x0000000304037221 */ /* 0x004fc80000000000 */
[----:B---3--:R-:W-:-:S04]  /*0850*/  FADD R12, R3, R12 ;  /* 0x0000000c030c7221 */ /* 0x008fc80000000000 */
[----:B----4-:R-:W-:-:S04]  /*0860*/  FADD R12, R12, R13 ;  /* 0x0000000d0c0c7221 */ /* 0x010fc80000000000 */
[----:B-----5:R-:W-:-:S04]  /*0870*/  FADD R12, R12, R21 ;  /* 0x000000150c0c7221 */ /* 0x020fc80000000000 */
[----:B------:R-:W-:-:S04]  /*0880*/  FADD R11, R12, R11 ;  /* 0x0000000b0c0b7221 */ /* 0x000fc80000000000 */
[----:B------:R-:W-:-:S04]  /*0890*/  FADD R11, R11, R14 ;  /* 0x0000000e0b0b7221 */ /* 0x000fc80000000000 */
[----:B------:R-:W-:-:S04]  /*08a0*/  FADD R11, R11, R8 ;  /* 0x000000080b0b7221 */ /* 0x000fc80000000000 */
[----:B------:R-:W-:-:S07]  /*08b0*/  FADD R4, R11, R6 ;  /* 0x000000060b047221 */ /* 0x000fce0000000000 */
.L_x_9:
[----:B------:R-:W-:Y:S05]  /*08c0*/  BSYNC.RECONVERGENT B2 ;  /* 0x0000000000027941 */ /* 0x000fea0003800200 */
.L_x_8:
[----:B------:R-:W-:Y:S05]  /*08d0*/  @!P1 BRA `(.L_x_7) ;  /* 0x0000000000849947 */ /* 0x000fea0003800000 */
[----:B------:R-:W-:Y:S01]  /*08e0*/  ISETP.GE.U32.AND P0, PT, R22, 0x4, PT ;  /* 0x000000041600780c */ /* 0x000fe20003f06070 */
[----:B------:R-:W-:Y:S01]  /*08f0*/  BSSY.RECONVERGENT B2, `(.L_x_10) ;  /* 0x0000015000027945 */ /* 0x000fe20003800200 */
[----:B------:R-:W-:-:S04]  /*0900*/  LOP3.LUT R3, R2, 0x3, RZ, 0xc0, !PT ;  /* 0x0000000302037812 */ /* 0x000fc800078ec0ff */
[----:B------:R-:W-:-:S07]  /*0910*/  ISETP.NE.AND P1, PT, R3, RZ, PT ;  /* 0x000000ff0300720c */ /* 0x000fce0003f25270 */
[----:B------:R-:W-:Y:S06]  /*0920*/  @!P0 BRA `(.L_x_11) ;  /* 0x0000000000448947 */ /* 0x000fec0003800000 */
[----:B------:R-:W0:Y:S01]  /*0930*/  LDC.64 R6, c[0x0][0x380] ;  /* 0x0000e000ff067b82 */ /* 0x000e220000000a00 */
[C---:B------:R-:W-:Y:S01]  /*0940*/  IADD3 R9, PT, PT, R5.reuse, 0x1, RZ ;  /* 0x0000000105097810 */ /* 0x040fe20007ffe0ff */
[C---:B------:R-:W-:Y:S01]  /*0950*/  VIADD R11, R5.reuse, 0x2 ;  /* 0x00000002050b7836 */ /* 0x040fe20000000000 */
[C---:B------:R-:W-:Y:S02]  /*0960*/  IADD3 R13, PT, PT, R5.reuse, 0x3, RZ ;  /* 0x00000003050d7810 */ /* 0x040fe40007ffe0ff */
[----:B------:R-:W-:Y:S01]  /*0970*/  IADD3 R5, PT, PT, R5, 0x4, RZ ;  /* 0x0000000405057810 */ /* 0x000fe20007ffe0ff */
[----:B0-----:R-:W-:-:S04]  /*0980*/  IMAD.WIDE.U32 R8, R9, 0x4, R6 ;  /* 0x0000000409087825 */ /* 0x001fc800078e0006 */
[--C-:B------:R-:W-:Y:S02]  /*0990*/  IMAD.WIDE.U32 R10, R11, 0x4, R6.reuse ;  /* 0x000000040b0a7825 */ /* 0x100fe400078e0006 */
[----:B------:R-:W2:Y:S02]  /*09a0*/  LDG.E R9, desc[UR4][R8.64] ;  /* 0x0000000408097981 */ /* 0x000ea4000c1e1900 */
[--C-:B------:R-:W-:Y:S02]  /*09b0*/  IMAD.WIDE.U32 R12, R13, 0x4, R6.reuse ;  /* 0x000000040d0c7825 */ /* 0x100fe400078e0006 */
[----:B------:R-:W3:Y:S02]  /*09c0*/  LDG.E R11, desc[UR4][R10.64] ;  /* 0x000000040a0b7981 */ /* 0x000ee4000c1e1900 */
[----:B------:R-:W-:Y:S02]  /*09d0*/  IMAD.WIDE.U32 R6, R5, 0x4, R6 ;  /* 0x0000000405067825 */ /* 0x000fe400078e0006 */
[----:B------:R-:W4:Y:S04]  /*09e0*/  LDG.E R13, desc[UR4][R12.64] ;  /* 0x000000040c0d7981 */ /* 0x000f28000c1e1900 */
[----:B------:R-:W5:Y:S01]  /*09f0*/  LDG.E R7, desc[UR4][R6.64] ;  /* 0x0000000406077981 */ /* 0x000f62000c1e1900 */
[----:B--2---:R-:W-:-:S04]  /*0a00*/  FADD R4, R4, R9 ;  /* 0x0000000904047221 */ /* 0x004fc80000000000 */
[----:B---3--:R-:W-:-:S04]  /*0a10*/  FADD R4, R4, R11 ;  /* 0x0000000b04047221 */ /* 0x008fc80000000000 */
[----:B----4-:R-:W-:-:S04]  /*0a20*/  FADD R4, R4, R13 ;  /* 0x0000000d04047221 */ /* 0x010fc80000000000 */
[----:B-----5:R-:W-:-:S07]  /*0a30*/  FADD R4, R4, R7 ;  /* 0x0000000704047221 */ /* 0x020fce0000000000 */
.L_x_11:
[----:B------:R-:W-:Y:S05]  /*0a40*/  BSYNC.RECONVERGENT B2 ;  /* 0x0000000000027941 */ /* 0x000fea0003800200 */
.L_x_10:
[----:B------:R-:W-:Y:S05]  /*0a50*/  @!P1 BRA `(.L_x_7) ;  /* 0x0000000000249947 */ /* 0x000fea0003800000 */
[----:B------:R-:W0:Y:S01]  /*0a60*/  LDC.64 R8, c[0x0][0x380] ;  /* 0x0000e000ff087b82 */ /* 0x000e220000000a00 */
[----:B------:R-:W-:-:S07]  /*0a70*/  IMAD.MOV R3, RZ, RZ, -R3 ;  /* 0x000000ffff037224 */ /* 0x000fce00078e0a03 */
.L_x_12:
[----:B------:R-:W-:-:S05]  /*0a80*/  IADD3 R5, PT, PT, R5, 0x1, RZ ;  /* 0x0000000105057810 */ /* 0x000fca0007ffe0ff */
[----:B0-----:R-:W-:-:S06]  /*0a90*/  IMAD.WIDE.U32 R6, R5, 0x4, R8 ;  /* 0x0000000405067825 */ /* 0x001fcc00078e0008 */
[----:B------:R-:W2:Y:S01]  /*0aa0*/  LDG.E R7, desc[UR4][R6.64] ;  /* 0x0000000406077981 */ /* 0x000ea2000c1e1900 */
[----:B------:R-:W-:-:S04]  /*0ab0*/  IADD3 R3, PT, PT, R3, 0x1, RZ ;  /* 0x0000000103037810 */ /* 0x000fc80007ffe0ff */
[----:B------:R-:W-:Y:S01]  /*0ac0*/  ISETP.NE.AND P0, PT, R3, RZ, PT ;  /* 0x000000ff0300720c */ /* 0x000fe20003f05270 */
[----:B--2---:R-:W-:-:S12]  /*0ad0*/  FADD R4, R7, R4 ;  /* 0x0000000407047221 */ /* 0x004fd80000000000 */
[----:B------:R-:W-:Y:S05]  /*0ae0*/  @P0 BRA `(.L_x_12) ;  /* 0xfffffffc00e40947 */ /* 0x000fea000383ffff */
.L_x_7:
[----:B------:R-:W-:Y:S05]  /*0af0*/  BSYNC.RECONVERGENT B1 ;  /* 0x0000000000017941 */ /* 0x000fea0003800200 */
.L_x_6:
[----:B------:R-:W-:-:S07]  /*0b00*/  I2FP.F32.U32 R7, R2 ;  /* 0x0000000200077245 */ /* 0x000fce0000201000 */
.L_x_1:
[----:B------:R-:W-:Y:S05]  /*0b10*/  BSYNC.RECONVERGENT B0 ;  /* 0x0000000000007941 */ /* 0x000fea0003800200 */
.L_x_0:
[----:B------:R-:W0:Y:S01]  /*0b20*/  MUFU.RCP R2, R7 ;  /* 0x0000000700027308 */ /* 0x000e220000001000 */
[----:B------:R-:W-:Y:S07]  /*0b30*/  BSSY.RECONVERGENT B0, `(.L_x_13) ;  /* 0x000000c000007945 */ /* 0x000fee0003800200 */
[----:B------:R-:W1:Y:S01]  /*0b40*/  FCHK P0, R4, R7 ;  /* 0x0000000704007302 */ /* 0x000e620000000000 */
[----:B0-----:R-:W-:-:S04]  /*0b50*/  FFMA R3, R2, -R7, 1 ;  /* 0x3f80000002037423 */ /* 0x001fc80000000807 */
[----:B------:R-:W-:-:S04]  /*0b60*/  FFMA R3, R2, R3, R2 ;  /* 0x0000000302037223 */ /* 0x000fc80000000002 */
[----:B------:R-:W-:-:S04]  /*0b70*/  FFMA R5, R3, R4, RZ ;  /* 0x0000000403057223 */ /* 0x000fc800000000ff */
[----:B------:R-:W-:-:S04]  /*0b80*/  FFMA R2, R5, -R7, R4 ;  /* 0x8000000705027223 */ /* 0x000fc80000000004 */
[----:B------:R-:W-:Y:S01]  /*0b90*/  FFMA R5, R3, R2, R5 ;  /* 0x0000000203057223 */ /* 0x000fe20000000005 */
[----:B-1----:R-:W-:Y:S06]  /*0ba0*/  @!P0 BRA `(.L_x_14) ;  /* 0x0000000000108947 */ /* 0x002fec0003800000 */
[----:B------:R-:W-:Y:S01]  /*0bb0*/  IMAD.MOV.U32 R3, RZ, RZ, R7 ;  /* 0x000000ffff037224 */ /* 0x000fe200078e0007 */
[----:B------:R-:W-:-:S07]  /*0bc0*/  MOV R6, 0xbe0 ;  /* 0x00000be000067802 */ /* 0x000fce0000000f00 */
[----:B------:R-:W-:Y:S05]  /*0bd0*/  CALL.REL.NOINC `($__internal_0_$__cuda_sm3x_div_rn_noftz_f32_slowpath) ;  /* 0x0000000000187944 */ /* 0x000fea0003c00000 */
[----:B------:R-:W-:-:S07]  /*0be0*/  MOV R5, R2 ;  /* 0x0000000200057202 */ /* 0x000fce0000000f00 */
.L_x_14:
[----:B------:R-:W-:Y:S05]  /*0bf0*/  BSYNC.RECONVERGENT B0 ;  /* 0x0000000000007941 */ /* 0x000fea0003800200 */
.L_x_13:
[----:B------:R-:W0:Y:S02]  /*0c00*/  LDC.64 R2, c[0x0][0x388] ;  /* 0x0000e200ff027b82 */ /* 0x000e240000000a00 */
[----:B0-----:R-:W-:-:S05]  /*0c10*/  IMAD.WIDE R2, R0, 0x4, R2 ;  /* 0x0000000400027825 */ /* 0x001fca00078e0202 */
[----:B------:R-:W-:Y:S01]  /*0c20*/  STG.E desc[UR4][R2.64], R5 ;  /* 0x0000000502007986 */ /* 0x000fe2000c101904 */
[----:B------:R-:W-:Y:S05]  /*0c30*/  EXIT ;  /* 0x000000000000794d */ /* 0x000fea0003800000 */
        .weak           $__internal_0_$__cuda_sm3x_div_rn_noftz_f32_slowpath
        .type           $__internal_0_$__cuda_sm3x_div_rn_noftz_f32_slowpath,@function
        .size           $__internal_0_$__cuda_sm3x_div_rn_noftz_f32_slowpath,(.L_x_27 - $__internal_0_$__cuda_sm3x_div_rn_noftz_f32_slowpath)
$__internal_0_$__cuda_sm3x_div_rn_noftz_f32_slowpath:
[----:B------:R-:W-:Y:S01]  /*0c40*/  SHF.R.U32.HI R5, RZ, 0x17, R3 ;  /* 0x00000017ff057819 */ /* 0x000fe20000011603 */
[----:B------:R-:W-:Y:S01]  /*0c50*/  BSSY.RECONVERGENT B1, `(.L_x_15) ;  /* 0x0000062000017945 */ /* 0x000fe20003800200 */
[----:B------:R-:W-:Y:S02]  /*0c60*/  SHF.R.U32.HI R2, RZ, 0x17, R4 ;  /* 0x00000017ff027819 */ /* 0x000fe40000011604 */
[----:B------:R-:W-:Y:S02]  /*0c70*/  LOP3.LUT R12, R5, 0xff, RZ, 0xc0, !PT ;  /* 0x000000ff050c7812 */ /* 0x000fe400078ec0ff */
[----:B------:R-:W-:Y:S02]  /*0c80*/  LOP3.LUT R10, R2, 0xff, RZ, 0xc0, !PT ;  /* 0x000000ff020a7812 */ /* 0x000fe400078ec0ff */
[----:B------:R-:W-:-:S03]  /*0c90*/  IADD3 R7, PT, PT, R12, -0x1, RZ ;  /* 0xffffffff0c077810 */ /* 0x000fc60007ffe0ff */
[----:B------:R-:W-:Y:S01]  /*0ca0*/  VIADD R2, R10, 0xffffffff ;  /* 0xffffffff0a027836 */ /* 0x000fe20000000000 */
[----:B------:R-:W-:-:S04]  /*0cb0*/  ISETP.GT.U32.AND P0, PT, R7, 0xfd, PT ;  /* 0x000000fd0700780c */ /* 0x000fc80003f04070 */
[----:B------:R-:W-:-:S13]  /*0cc0*/  ISETP.GT.U32.OR P0, PT, R2, 0xfd, P0 ;  /* 0x000000fd0200780c */ /* 0x000fda0000704470 */
[----:B------:R-:W-:Y:S01]  /*0cd0*/  @!P0 MOV R5, RZ ;  /* 0x000000ff00058202 */ /* 0x000fe20000000f00 */
[----:B------:R-:W-:Y:S06]  /*0ce0*/  @!P0 BRA `(.L_x_16) ;  /* 0x00000000005c8947 */ /* 0x000fec0003800000 */
[----:B------:R-:W-:Y:S02]  /*0cf0*/  FSETP.GTU.FTZ.AND P0, PT, |R4|, +INF , PT ;  /* 0x7f8000000400780b */ /* 0x000fe40003f1c200 */
[----:B------:R-:W-:-:S04]  /*0d00*/  FSETP.GTU.FTZ.AND P1, PT, |R3|, +INF , PT ;  /* 0x7f8000000300780b */ /* 0x000fc80003f3c200 */
[----:B------:R-:W-:-:S13]  /*0d10*/  PLOP3.LUT P0, PT, P0, P1, PT, 0xf8, 0x8f ;  /* 0x00000000008f781c */ /* 0x000fda0000703f70 */
[----:B------:R-:W-:Y:S05]  /*0d20*/  @P0 BRA `(.L_x_17) ;  /* 0x00000004004c0947 */ /* 0x000fea0003800000 */
[----:B------:R-:W-:-:S13]  /*0d30*/  LOP3.LUT P0, RZ, R3, 0x7fffffff, R4, 0xc8, !PT ;  /* 0x7fffffff03ff7812 */ /* 0x000fda000780c804 */
[----:B------:R-:W-:Y:S05]  /*0d40*/  @!P0 BRA `(.L_x_18) ;  /* 0x00000004003c8947 */ /* 0x000fea0003800000 */
[C---:B------:R-:W-:Y:S02]  /*0d50*/  FSETP.NEU.FTZ.AND P2, PT, |R4|.reuse, +INF , PT ;  /* 0x7f8000000400780b */ /* 0x040fe40003f5d200 */
[----:B------:R-:W-:Y:S02]  /*0d60*/  FSETP.NEU.FTZ.AND P1, PT, |R3|, +INF , PT ;  /* 0x7f8000000300780b */ /* 0x000fe40003f3d200 */
[----:B------:R-:W-:-:S11]  /*0d70*/  FSETP.NEU.FTZ.AND P0, PT, |R4|, +INF , PT ;  /* 0x7f8000000400780b */ /* 0x000fd60003f1d200 */
[----:B------:R-:W-:Y:S05]  /*0d80*/  @!P1 BRA !P2, `(.L_x_18) ;  /* 0x00000004002c9947 */ /* 0x000fea0005000000 */
[----:B------:R-:W-:-:S04]  /*0d90*/  LOP3.LUT P2, RZ, R4, 0x7fffffff, RZ, 0xc0, !PT ;  /* 0x7fffffff04ff7812 */ /* 0x000fc8000784c0ff */
[----:B------:R-:W-:-:S13]  /*0da0*/  PLOP3.LUT P1, PT, P1, P2, PT, 0x2f, 0xf2 ;  /* 0x0000000000f2781c */ /* 0x000fda0000f24577 */
[----:B------:R-:W-:Y:S05]  /*0db0*/  @P1 BRA `(.L_x_19) ;  /* 0x0000000400181947 */ /* 0x000fea0003800000 */
[----:B------:R-:W-:-:S04]  /*0dc0*/  LOP3.LUT P1, RZ, R3, 0x7fffffff, RZ, 0xc0, !PT ;  /* 0x7fffffff03ff7812 */ /* 0x000fc8000782c0ff */
[----:B------:R-:W-:-:S13]  /*0dd0*/  PLOP3.LUT P0, PT, P0, P1, PT, 0x2f, 0xf2 ;  /* 0x0000000000f2781c */ /* 0x000fda0000702577 */
[----:B------:R-:W-:Y:S05]  /*0de0*/  @P0 BRA `(.L_x_20) ;  /* 0x0000000400000947 */ /* 0x000fea0003800000 */
[----:B------:R-:W-:Y:S02]  /*0df0*/  ISETP.GE.AND P0, PT, R2, RZ, PT ;  /* 0x000000ff0200720c */ /* 0x000fe40003f06270 */
[----:B------:R-:W-:-:S11]  /*0e00*/  ISETP.GE.AND P1, PT, R7, RZ, PT ;  /* 0x000000ff0700720c */ /* 0x000fd60003f26270 */
[----:B------:R-:W-:Y:S01]  /*0e10*/  @P0 MOV R5, RZ ;  /* 0x000000ff00050202 */ /* 0x000fe20000000f00 */
[----:B------:R-:W-:Y:S02]  /*0e20*/  @!P0 IMAD.MOV.U32 R5, RZ, RZ, -0x40 ;  /* 0xffffffc0ff058424 */ /* 0x000fe400078e00ff */
[----:B------:R-:W-:Y:S01]  /*0e30*/  @!P0 FFMA R4, R4, 1.84467440737095516160e+19, RZ ;  /* 0x5f80000004048823 */ /* 0x000fe200000000ff */
[----:B------:R-:W-:Y:S02]  /*0e40*/  @!P1 FFMA R3, R3, 1.84467440737095516160e+19, RZ ;  /* 0x5f80000003039823 */ /* 0x000fe400000000ff */
[----:B------:R-:W-:-:S07]  /*0e50*/  @!P1 IADD3 R5, PT, PT, R5, 0x40, RZ ;  /* 0x0000004005059810 */ /* 0x000fce0007ffe0ff */
.L_x_16:
[----:B------:R-:W-:Y:S01]  /*0e60*/  LEA R2, R12, 0xc0800000, 0x17 ;  /* 0xc08000000c027811 */ /* 0x000fe200078eb8ff */
[----:B------:R-:W-:Y:S03]  /*0e70*/  BSSY.RECONVERGENT B2, `(.L_x_21) ;  /* 0x0000036000027945 */ /* 0x000fe60003800200 */
[----:B------:R-:W-:Y:S01]  /*0e80*/  IADD3 R7, PT, PT, -R2, R3, RZ ;  /* 0x0000000302077210 */ /* 0x000fe20007ffe1ff */
[----:B------:R-:W-:-:S03]  /*0e90*/  VIADD R3, R10, 0xffffff81 ;  /* 0xffffff810a037836 */ /* 0x000fc60000000000 */
[----:B------:R-:W0:Y:S01]  /*0ea0*/  MUFU.RCP R8, R7 ;  /* 0x0000000700087308 */ /* 0x000e220000001000 */
[----:B------:R-:W-:Y:S01]  /*0eb0*/  FADD.FTZ R9, -R7, -RZ ;  /* 0x800000ff07097221 */ /* 0x000fe20000010100 */
[----:B------:R-:W-:-:S03]  /*0ec0*/  IMAD R2, R3, -0x800000, R4 ;  /* 0xff80000003027824 */ /* 0x000fc600078e0204 */
[----:B0-----:R-:W-:-:S04]  /*0ed0*/  FFMA R11, R8, R9, 1 ;  /* 0x3f800000080b7423 */ /* 0x001fc80000000009 */
[----:B------:R-:W-:-:S04]  /*0ee0*/  FFMA R13, R8, R11, R8 ;  /* 0x0000000b080d7223 */ /* 0x000fc80000000008 */
[----:B------:R-:W-:-:S04]  /*0ef0*/  FFMA R4, R2, R13, RZ ;  /* 0x0000000d02047223 */ /* 0x000fc800000000ff */
[----:B------:R-:W-:-:S04]  /*0f00*/  FFMA R11, R9, R4, R2 ;  /* 0x00000004090b7223 */ /* 0x000fc80000000002 */
[----:B------:R-:W-:Y:S01]  /*0f10*/  FFMA R8, R13, R11, R4 ;  /* 0x0000000b0d087223 */ /* 0x000fe20000000004 */
[----:B------:R-:W-:-:S03]  /*0f20*/  IADD3 R4, PT, PT, R3, 0x7f, -R12 ;  /* 0x0000007f03047810 */ /* 0x000fc60007ffe80c */
[----:B------:R-:W-:Y:S01]  /*0f30*/  FFMA R9, R9, R8, R2 ;  /* 0x0000000809097223 */ /* 0x000fe20000000002 */
[----:B------:R-:W-:-:S03]  /*0f40*/  IADD3 R4, PT, PT, R4, R5, RZ ;  /* 0x0000000504047210 */ /* 0x000fc60007ffe0ff */
[----:B------:R-:W-:-:S05]  /*0f50*/  FFMA R2, R13, R9, R8 ;  /* 0x000000090d027223 */ /* 0x000fca0000000008 */
[----:B------:R-:W-:-:S04]  /*0f60*/  SHF.R.U32.HI R3, RZ, 0x17, R2 ;  /* 0x00000017ff037819 */ /* 0x000fc80000011602 */
[----:B------:R-:W-:-:S04]  /*0f70*/  LOP3.LUT R3, R3, 0xff, RZ, 0xc0, !PT ;  /* 0x000000ff03037812 */ /* 0x000fc800078ec0ff */
[----:B------:R-:W-:-:S05]  /*0f80*/  IADD3 R7, PT, PT, R3, R4, RZ ;  /* 0x0000000403077210 */ /* 0x000fca0007ffe0ff */
[----:B------:R-:W-:-:S05]  /*0f90*/  VIADD R3, R7, 0xffffffff ;  /* 0xffffffff07037836 */ /* 0x000fca0000000000 */
[----:B------:R-:W-:-:S13]  /*0fa0*/  ISETP.GE.U32.AND P0, PT, R3, 0xfe, PT ;  /* 0x000000fe0300780c */ /* 0x000fda0003f06070 */
[----:B------:R-:W-:Y:S05]  /*0fb0*/  @!P0 BRA `(.L_x_22) ;  /* 0x0000000000808947 */ /* 0x000fea0003800000 */
[----:B------:R-:W-:-:S13]  /*0fc0*/  ISETP.GT.AND P0, PT, R7, 0xfe, PT ;  /* 0x000000fe0700780c */ /* 0x000fda0003f04270 */
[----:B------:R-:W-:Y:S05]  /*0fd0*/  @P0 BRA `(.L_x_23) ;  /* 0x00000000006c0947 */ /* 0x000fea0003800000 */
[----:B------:R-:W-:-:S13]  /*0fe0*/  ISETP.GE.AND P0, PT, R7, 0x1, PT ;  /* 0x000000010700780c */ /* 0x000fda0003f06270 */
[----:B------:R-:W-:Y:S05]  /*0ff0*/  @P0 BRA `(.L_x_24) ;  /* 0x0000000000740947 */ /* 0x000fea0003800000 */
[----:B------:R-:W-:Y:S02]  /*1000*/  ISETP.GE.AND P0, PT, R7, -0x18, PT ;  /* 0xffffffe80700780c */ /* 0x000fe40003f06270 */
[----:B------:R-:W-:-:S11]  /*1010*/  LOP3.LUT R2, R2, 0x80000000, RZ, 0xc0, !PT ;  /* 0x8000000002027812 */ /* 0x000fd600078ec0ff */
[----:B------:R-:W-:Y:S05]  /*1020*/  @!P0 BRA `(.L_x_24) ;  /* 0x0000000000688947 */ /* 0x000fea0003800000 */
[CCC-:B------:R-:W-:Y:S01]  /*1030*/  FFMA.RZ R3, R13.reuse, R9.reuse, R8.reuse ;  /* 0x000000090d037223 */ /* 0x1c0fe2000000c008 */
[-CC-:B------:R-:W-:Y:S01]  /*1040*/  FFMA.RM R4, R13, R9.reuse, R8.reuse ;  /* 0x000000090d047223 */ /* 0x180fe20000004008 */
[C---:B------:R-:W-:Y:S02]  /*1050*/  ISETP.NE.AND P2, PT, R7.reuse, RZ, PT ;  /* 0x000000ff0700720c */ /* 0x040fe40003f45270 */
[----:B------:R-:W-:Y:S02]  /*1060*/  ISETP.NE.AND P1, PT, R7, RZ, PT ;  /* 0x000000ff0700720c */ /* 0x000fe40003f25270 */
[----:B------:R-:W-:Y:S01]  /*1070*/  LOP3.LUT R5, R3, 0x7fffff, RZ, 0xc0, !PT ;  /* 0x007fffff03057812 */ /* 0x000fe200078ec0ff */
[----:B------:R-:W-:Y:S01]  /*1080*/  FFMA.RP R3, R13, R9, R8 ;  /* 0x000000090d037223 */ /* 0x000fe20000008008 */
[----:B------:R-:W-:Y:S02]  /*1090*/  IADD3 R8, PT, PT, R7, 0x20, RZ ;  /* 0x0000002007087810 */ /* 0x000fe40007ffe0ff */
[----:B------:R-:W-:-:S02]  /*10a0*/  LOP3.LUT R5, R5, 0x800000, RZ, 0xfc, !PT ;  /* 0x0080000005057812 */ /* 0x000fc400078efcff */
[----:B------:R-:W-:Y:S02]  /*10b0*/  IADD3 R7, PT, PT, -R7, RZ, RZ ;  /* 0x000000ff07077210 */ /* 0x000fe40007ffe1ff */
[----:B------:R-:W-:Y:S02]  /*10c0*/  SHF.L.U32 R8, R5, R8, RZ ;  /* 0x0000000805087219 */ /* 0x000fe400000006ff */
[----:B------:R-:W-:Y:S02]  /*10d0*/  FSETP.NEU.FTZ.AND P0, PT, R3, R4, PT ;  /* 0x000000040300720b */ /* 0x000fe40003f1d000 */
[----:B------:R-:W-:Y:S02]  /*10e0*/  SEL R4, R7, RZ, P2 ;  /* 0x000000ff07047207 */ /* 0x000fe40001000000 */
[----:B------:R-:W-:Y:S02]  /*10f0*/  ISETP.NE.AND P1, PT, R8, RZ, P1 ;  /* 0x000000ff0800720c */ /* 0x000fe40000f25270 */
[----:B------:R-:W-:-:S02]  /*1100*/  SHF.R.U32.HI R4, RZ, R4, R5 ;  /* 0x00000004ff047219 */ /* 0x000fc40000011605 */
[----:B------:R-:W-:Y:S02]  /*1110*/  PLOP3.LUT P0, PT, P0, P1, PT, 0xf8, 0x8f ;  /* 0x00000000008f781c */ /* 0x000fe40000703f70 */
[----:B------:R-:W-:Y:S02]  /*1120*/  SHF.R.U32.HI R8, RZ, 0x1, R4 ;  /* 0x00000001ff087819 */ /* 0x000fe40000011604 */
[----:B------:R-:W-:-:S04]  /*1130*/  SEL R3, RZ, 0x1, !P0 ;  /* 0x00000001ff037807 */ /* 0x000fc80004000000 */
[----:B------:R-:W-:-:S04]  /*1140*/  LOP3.LUT R3, R3, 0x1, R8, 0xf8, !PT ;  /* 0x0000000103037812 */ /* 0x000fc800078ef808 */
[----:B------:R-:W-:-:S05]  /*1150*/  LOP3.LUT R3, R3, R4, RZ, 0xc0, !PT ;  /* 0x0000000403037212 */ /* 0x000fca00078ec0ff */
[----:B------:R-:W-:-:S05]  /*1160*/  IMAD.IADD R3, R8, 0x1, R3 ;  /* 0x0000000108037824 */ /* 0x000fca00078e0203 */
[----:B------:R-:W-:Y:S01]  /*1170*/  LOP3.LUT R2, R3, R2, RZ, 0xfc, !PT ;  /* 0x0000000203027212 */ /* 0x000fe200078efcff */
[----:B------:R-:W-:Y:S06]  /*1180*/  BRA `(.L_x_24) ;  /* 0x0000000000107947 */ /* 0x000fec0003800000 */
.L_x_23:
[----:B------:R-:W-:-:S04]  /*1190*/  LOP3.LUT R2, R2, 0x80000000, RZ, 0xc0, !PT ;  /* 0x8000000002027812 */ /* 0x000fc800078ec0ff */
[----:B------:R-:W-:Y:S01]  /*11a0*/  LOP3.LUT R2, R2, 0x7f800000, RZ, 0xfc, !PT ;  /* 0x7f80000002027812 */ /* 0x000fe200078efcff */
[----:B------:R-:W-:Y:S06]  /*11b0*/  BRA `(.L_x_24) ;  /* 0x0000000000047947 */ /* 0x000fec0003800000 */
.L_x_22:
[----:B------:R-:W-:-:S07]  /*11c0*/  LEA R2, R4, R2, 0x17 ;  /* 0x0000000204027211 */ /* 0x000fce00078eb8ff */
.L_x_24:
[----:B------:R-:W-:Y:S05]  /*11d0*/  BSYNC.RECONVERGENT B2 ;  /* 0x0000000000027941 */ /* 0x000fea0003800200 */
.L_x_21:
[----:B------:R-:W-:Y:S05]  /*11e0*/  BRA `(.L_x_25) ;  /* 0x0000000000207947 */ /* 0x000fea0003800000 */
.L_x_20:
[----:B------:R-:W-:-:S04]  /*11f0*/  LOP3.LUT R2, R3, 0x80000000, R4, 0x48, !PT ;  /* 0x8000000003027812 */ /* 0x000fc800078e4804 */
[----:B------:R-:W-:Y:S01]  /*1200*/  LOP3.LUT R2, R2, 0x7f800000, RZ, 0xfc, !PT ;  /* 0x7f80000002027812 */ /* 0x000fe200078efcff */
[----:B------:R-:W-:Y:S06]  /*1210*/  BRA `(.L_x_25) ;  /* 0x0000000000147947 */ /* 0x000fec0003800000 */
.L_x_19:
[----:B------:R-:W-:Y:S01]  /*1220*/  LOP3.LUT R2, R3, 0x80000000, R4, 0x48, !PT ;  /* 0x8000000003027812 */ /* 0x000fe200078e4804 */
[----:B------:R-:W-:Y:S06]  /*1230*/  BRA `(.L_x_25) ;  /* 0x00000000000c7947 */ /* 0x000fec0003800000 */
.L_x_18:
[----:B------:R-:W0:Y:S01]  /*1240*/  MUFU.RSQ R2, -QNAN ;  /* 0xffc0000000027908 */ /* 0x000e220000001400 */
[----:B------:R-:W-:Y:S05]  /*1250*/  BRA `(.L_x_25) ;  /* 0x0000000000047947 */ /* 0x000fea0003800000 */
.L_x_17:
[----:B------:R-:W-:-:S07]  /*1260*/  FADD.FTZ R2, R4, R3 ;  /* 0x0000000304027221 */ /* 0x000fce0000010000 */
.L_x_25:
[----:B------:R-:W-:Y:S05]  /*1270*/  BSYNC.RECONVERGENT B1 ;  /* 0x0000000000017941 */ /* 0x000fea0003800200 */
.L_x_15:
[----:B------:R-:W-:-:S04]  /*1280*/  HFMA2 R7, -RZ, RZ, 0, 0 ;  /* 0x00000000ff077431 */ /* 0x000fc800000001ff */
[----:B0-----:R-:W-:Y:S05]  /*1290*/  RET.REL.NODEC R6 `(_Z10computeSMAPKfPfii) ;  /* 0xffffffec06587950 */ /* 0x001fea0003c3ffff */
.L_x_26:
[----:B------:R-:W-:-:S00]  /*12a0*/  BRA `(.L_x_26) ;  /* 0xfffffffc00fc7947 */ /* 0x000fc0000383ffff */
[----:B------:R-:W-:-:S00]  /*12b0*/  NOP ;  /* 0x0000000000007918 */ /* 0x000fc00000000000 */
        /* <DEDUP_REMOVED lines=12> */
.L_x_27:


//--------------------- .nv.shared.reserved.0     --------------------------
	.section	.nv.shared.reserved.0,"aw",@nobits
	.weak		__nv_reservedSMEM_offset_0_alias
	.size		__nv_reservedSMEM_offset_0_alias, 0, 64
	.other		__nv_reservedSMEM_offset_0_alias,@"STO_CUDA_RESERVED_SHARED STV_DEFAULT"
__nv_reservedSMEM_offset_0_alias:
	.zero		0
	.zero		64


//--------------------- .nv.constant0._Z10computeSMAPKfPfii --------------------------
	.section	.nv.constant0._Z10computeSMAPKfPfii,"a",@progbits
	.sectionflags	@""
	.align	4
.nv.constant0._Z10computeSMAPKfPfii:
	.zero		920


//--------------------- SYMBOLS --------------------------

	.type		.nv.reservedSmem.offset0,@object
	.size		.nv.reservedSmem.offset0,0x4
